//
// Generated by NVIDIA NVVM Compiler
//
// Compiler Build ID: CL-36424714
// Cuda compilation tools, release 13.0, V13.0.88
// Based on NVVM 20.0.0
//

.version 9.0
.target sm_100
.address_size 64

	// .globl	_Z20applyBilateralFilterPfS_ii

.visible .entry _Z20applyBilateralFilterPfS_ii(
	.param .u64 .ptr .align 1 _Z20applyBilateralFilterPfS_ii_param_0,
	.param .u64 .ptr .align 1 _Z20applyBilateralFilterPfS_ii_param_1,
	.param .u32 _Z20applyBilateralFilterPfS_ii_param_2,
	.param .u32 _Z20applyBilateralFilterPfS_ii_param_3
)
{
	.reg .pred 	%p<56>;
	.reg .b32 	%r<74>;
	.reg .b32 	%f<281>;
	.reg .b64 	%rd<18>;

	ld.param.u64 	%rd4, [_Z20applyBilateralFilterPfS_ii_param_0];
	ld.param.u64 	%rd5, [_Z20applyBilateralFilterPfS_ii_param_1];
	ld.param.u32 	%r21, [_Z20applyBilateralFilterPfS_ii_param_2];
	ld.param.u32 	%r23, [_Z20applyBilateralFilterPfS_ii_param_3];
	cvta.to.global.u64 	%rd1, %rd4;
	cvta.to.global.u64 	%rd2, %rd5;
	mov.u32 	%r24, %ctaid.x;
	mov.u32 	%r25, %ntid.x;
	mov.u32 	%r26, %tid.x;
	mad.lo.s32 	%r1, %r24, %r25, %r26;
	mov.u32 	%r27, %ctaid.y;
	mov.u32 	%r28, %ntid.y;
	mov.u32 	%r29, %tid.y;
	mad.lo.s32 	%r73, %r27, %r28, %r29;
	setp.ge.s32 	%p1, %r1, %r21;
	setp.ge.s32 	%p2, %r73, %r23;
	or.pred  	%p3, %p1, %p2;
	@%p3 bra 	$L__BB0_27;
	mad.lo.s32 	%r3, %r21, %r73, %r1;
	mul.wide.s32 	%rd6, %r3, 4;
	add.s64 	%rd7, %rd2, %rd6;
	ld.global.f32 	%f1, [%rd7];
	add.s32 	%r4, %r1, -3;
	add.s32 	%r5, %r1, -2;
	add.s32 	%r6, %r1, 1;
	add.s32 	%r7, %r1, 2;
	add.s32 	%r8, %r1, 3;
	add.s32 	%r32, %r73, -3;
	mul.lo.s32 	%r72, %r21, %r32;
	add.s32 	%r71, %r1, %r72;
	mov.f32 	%f270, 0f00000000;
	mov.b32 	%r70, -7;
	cvt.s64.s32 	%rd9, %r1;
	mov.f32 	%f269, %f270;
$L__BB0_2:
	setp.ge.s32 	%p4, %r4, %r21;
	setp.lt.s32 	%p5, %r1, 3;
	add.s32 	%r33, %r70, 4;
	add.s32 	%r15, %r73, -3;
	setp.lt.s32 	%p6, %r15, 0;
	setp.ge.s32 	%p7, %r15, %r23;
	mul.lo.s32 	%r16, %r33, %r33;
	or.pred  	%p8, %p6, %p5;
	or.pred  	%p9, %p7, %p8;
	cvt.s64.s32 	%rd8, %r72;
	add.s64 	%rd10, %rd9, %rd8;
	shl.b64 	%rd11, %rd10, 2;
	add.s64 	%rd3, %rd2, %rd11;
	or.pred  	%p10, %p9, %p4;
	@%p10 bra 	$L__BB0_5;
	ld.global.f32 	%f4, [%rd3+-12];
	abs.f32 	%f40, %f4;
	setp.equ.f32 	%p11, %f40, 0f7F800000;
	@%p11 bra 	$L__BB0_5;
	add.s32 	%r34, %r16, 9;
	cvt.rn.f32.u32 	%f41, %r34;
	div.rn.f32 	%f42, %f41, 0fC0A3D70B;
	fma.rn.f32 	%f43, %f42, 0f3BBB989D, 0f3F000000;
	cvt.sat.f32.f32 	%f44, %f43;
	mov.f32 	%f45, 0f4B400001;
	mov.f32 	%f46, 0f437C0000;
	fma.rm.f32 	%f47, %f44, %f46, %f45;
	add.f32 	%f48, %f47, 0fCB40007F;
	neg.f32 	%f49, %f48;
	fma.rn.f32 	%f50, %f42, 0f3FB8AA3B, %f49;
	fma.rn.f32 	%f51, %f42, 0f32A57060, %f50;
	mov.b32 	%r35, %f47;
	shl.b32 	%r36, %r35, 23;
	mov.b32 	%f52, %r36;
	ex2.approx.ftz.f32 	%f53, %f51;
	mul.f32 	%f54, %f53, %f52;
	mul.f32 	%f55, %f54, 0f3D7EA5DD;
	sub.f32 	%f56, %f1, %f4;
	neg.f32 	%f57, %f56;
	mul.f32 	%f58, %f56, %f57;
	mul.f32 	%f59, %f58, 0f3F000000;
	fma.rn.f32 	%f60, %f59, 0f3BBB989D, 0f3F000000;
	cvt.sat.f32.f32 	%f61, %f60;
	fma.rm.f32 	%f62, %f61, %f46, %f45;
	add.f32 	%f63, %f62, 0fCB40007F;
	neg.f32 	%f64, %f63;
	fma.rn.f32 	%f65, %f59, 0f3FB8AA3B, %f64;
	fma.rn.f32 	%f66, %f59, 0f32A57060, %f65;
	mov.b32 	%r37, %f62;
	shl.b32 	%r38, %r37, 23;
	mov.b32 	%f67, %r38;
	ex2.approx.ftz.f32 	%f68, %f66;
	mul.f32 	%f69, %f68, %f67;
	mul.f32 	%f70, %f69, 0f3E22F983;
	mul.f32 	%f71, %f55, %f70;
	fma.rn.f32 	%f269, %f4, %f71, %f269;
	add.f32 	%f270, %f270, %f71;
$L__BB0_5:
	setp.ge.s32 	%p14, %r5, %r21;
	setp.lt.s32 	%p15, %r1, 2;
	or.pred  	%p16, %p15, %p6;
	or.pred  	%p17, %p16, %p14;
	or.pred  	%p18, %p17, %p7;
	@%p18 bra 	$L__BB0_8;
	ld.global.f32 	%f9, [%rd3+-8];
	abs.f32 	%f72, %f9;
	setp.equ.f32 	%p19, %f72, 0f7F800000;
	@%p19 bra 	$L__BB0_8;
	add.s32 	%r39, %r16, 4;
	cvt.rn.f32.u32 	%f73, %r39;
	div.rn.f32 	%f74, %f73, 0fC0A3D70B;
	fma.rn.f32 	%f75, %f74, 0f3BBB989D, 0f3F000000;
	cvt.sat.f32.f32 	%f76, %f75;
	mov.f32 	%f77, 0f4B400001;
	mov.f32 	%f78, 0f437C0000;
	fma.rm.f32 	%f79, %f76, %f78, %f77;
	add.f32 	%f80, %f79, 0fCB40007F;
	neg.f32 	%f81, %f80;
	fma.rn.f32 	%f82, %f74, 0f3FB8AA3B, %f81;
	fma.rn.f32 	%f83, %f74, 0f32A57060, %f82;
	mov.b32 	%r40, %f79;
	shl.b32 	%r41, %r40, 23;
	mov.b32 	%f84, %r41;
	ex2.approx.ftz.f32 	%f85, %f83;
	mul.f32 	%f86, %f85, %f84;
	mul.f32 	%f87, %f86, 0f3D7EA5DD;
	sub.f32 	%f88, %f1, %f9;
	neg.f32 	%f89, %f88;
	mul.f32 	%f90, %f88, %f89;
	mul.f32 	%f91, %f90, 0f3F000000;
	fma.rn.f32 	%f92, %f91, 0f3BBB989D, 0f3F000000;
	cvt.sat.f32.f32 	%f93, %f92;
	fma.rm.f32 	%f94, %f93, %f78, %f77;
	add.f32 	%f95, %f94, 0fCB40007F;
	neg.f32 	%f96, %f95;
	fma.rn.f32 	%f97, %f91, 0f3FB8AA3B, %f96;
	fma.rn.f32 	%f98, %f91, 0f32A57060, %f97;
	mov.b32 	%r42, %f94;
	shl.b32 	%r43, %r42, 23;
	mov.b32 	%f99, %r43;
	ex2.approx.ftz.f32 	%f100, %f98;
	mul.f32 	%f101, %f100, %f99;
	mul.f32 	%f102, %f101, 0f3E22F983;
	mul.f32 	%f103, %f87, %f102;
	fma.rn.f32 	%f269, %f9, %f103, %f269;
	add.f32 	%f270, %f270, %f103;
$L__BB0_8:
	setp.ge.s32 	%p20, %r15, %r23;
	setp.lt.s32 	%p21, %r15, 0;
	setp.lt.s32 	%p22, %r1, 1;
	or.pred  	%p23, %p22, %p21;
	or.pred  	%p24, %p23, %p20;
	@%p24 bra 	$L__BB0_11;
	ld.global.f32 	%f14, [%rd3+-4];
	abs.f32 	%f104, %f14;
	setp.equ.f32 	%p25, %f104, 0f7F800000;
	@%p25 bra 	$L__BB0_11;
	add.s32 	%r44, %r16, 1;
	cvt.rn.f32.u32 	%f105, %r44;
	div.rn.f32 	%f106, %f105, 0fC0A3D70B;
	fma.rn.f32 	%f107, %f106, 0f3BBB989D, 0f3F000000;
	cvt.sat.f32.f32 	%f108, %f107;
	mov.f32 	%f109, 0f4B400001;
	mov.f32 	%f110, 0f437C0000;
	fma.rm.f32 	%f111, %f108, %f110, %f109;
	add.f32 	%f112, %f111, 0fCB40007F;
	neg.f32 	%f113, %f112;
	fma.rn.f32 	%f114, %f106, 0f3FB8AA3B, %f113;
	fma.rn.f32 	%f115, %f106, 0f32A57060, %f114;
	mov.b32 	%r45, %f111;
	shl.b32 	%r46, %r45, 23;
	mov.b32 	%f116, %r46;
	ex2.approx.ftz.f32 	%f117, %f115;
	mul.f32 	%f118, %f117, %f116;
	mul.f32 	%f119, %f118, 0f3D7EA5DD;
	sub.f32 	%f120, %f1, %f14;
	neg.f32 	%f121, %f120;
	mul.f32 	%f122, %f120, %f121;
	mul.f32 	%f123, %f122, 0f3F000000;
	fma.rn.f32 	%f124, %f123, 0f3BBB989D, 0f3F000000;
	cvt.sat.f32.f32 	%f125, %f124;
	fma.rm.f32 	%f126, %f125, %f110, %f109;
	add.f32 	%f127, %f126, 0fCB40007F;
	neg.f32 	%f128, %f127;
	fma.rn.f32 	%f129, %f123, 0f3FB8AA3B, %f128;
	fma.rn.f32 	%f130, %f123, 0f32A57060, %f129;
	mov.b32 	%r47, %f126;
	shl.b32 	%r48, %r47, 23;
	mov.b32 	%f131, %r48;
	ex2.approx.ftz.f32 	%f132, %f130;
	mul.f32 	%f133, %f132, %f131;
	mul.f32 	%f134, %f133, 0f3E22F983;
	mul.f32 	%f135, %f119, %f134;
	fma.rn.f32 	%f269, %f14, %f135, %f269;
	add.f32 	%f270, %f270, %f135;
$L__BB0_11:
	or.b32  	%r49, %r15, %r1;
	setp.lt.s32 	%p27, %r49, 0;
	or.pred  	%p28, %p27, %p20;
	@%p28 bra 	$L__BB0_14;
	mul.wide.s32 	%rd12, %r71, 4;
	add.s64 	%rd13, %rd2, %rd12;
	ld.global.f32 	%f19, [%rd13];
	abs.f32 	%f136, %f19;
	setp.equ.f32 	%p29, %f136, 0f7F800000;
	@%p29 bra 	$L__BB0_14;
	cvt.rn.f32.u32 	%f137, %r16;
	div.rn.f32 	%f138, %f137, 0fC0A3D70B;
	fma.rn.f32 	%f139, %f138, 0f3BBB989D, 0f3F000000;
	cvt.sat.f32.f32 	%f140, %f139;
	mov.f32 	%f141, 0f4B400001;
	mov.f32 	%f142, 0f437C0000;
	fma.rm.f32 	%f143, %f140, %f142, %f141;
	add.f32 	%f144, %f143, 0fCB40007F;
	neg.f32 	%f145, %f144;
	fma.rn.f32 	%f146, %f138, 0f3FB8AA3B, %f145;
	fma.rn.f32 	%f147, %f138, 0f32A57060, %f146;
	mov.b32 	%r50, %f143;
	shl.b32 	%r51, %r50, 23;
	mov.b32 	%f148, %r51;
	ex2.approx.ftz.f32 	%f149, %f147;
	mul.f32 	%f150, %f149, %f148;
	mul.f32 	%f151, %f150, 0f3D7EA5DD;
	sub.f32 	%f152, %f1, %f19;
	neg.f32 	%f153, %f152;
	mul.f32 	%f154, %f152, %f153;
	mul.f32 	%f155, %f154, 0f3F000000;
	fma.rn.f32 	%f156, %f155, 0f3BBB989D, 0f3F000000;
	cvt.sat.f32.f32 	%f157, %f156;
	fma.rm.f32 	%f158, %f157, %f142, %f141;
	add.f32 	%f159, %f158, 0fCB40007F;
	neg.f32 	%f160, %f159;
	fma.rn.f32 	%f161, %f155, 0f3FB8AA3B, %f160;
	fma.rn.f32 	%f162, %f155, 0f32A57060, %f161;
	mov.b32 	%r52, %f158;
	shl.b32 	%r53, %r52, 23;
	mov.b32 	%f163, %r53;
	ex2.approx.ftz.f32 	%f164, %f162;
	mul.f32 	%f165, %f164, %f163;
	mul.f32 	%f166, %f165, 0f3E22F983;
	mul.f32 	%f167, %f151, %f166;
	fma.rn.f32 	%f269, %f19, %f167, %f269;
	add.f32 	%f270, %f270, %f167;
$L__BB0_14:
	setp.ge.s32 	%p32, %r6, %r21;
	setp.lt.s32 	%p33, %r1, -1;
	or.pred  	%p34, %p33, %p21;
	or.pred  	%p35, %p34, %p32;
	or.pred  	%p36, %p35, %p20;
	@%p36 bra 	$L__BB0_17;
	ld.global.f32 	%f24, [%rd3+4];
	abs.f32 	%f168, %f24;
	setp.equ.f32 	%p37, %f168, 0f7F800000;
	@%p37 bra 	$L__BB0_17;
	add.s32 	%r54, %r16, 1;
	cvt.rn.f32.u32 	%f169, %r54;
	div.rn.f32 	%f170, %f169, 0fC0A3D70B;
	fma.rn.f32 	%f171, %f170, 0f3BBB989D, 0f3F000000;
	cvt.sat.f32.f32 	%f172, %f171;
	mov.f32 	%f173, 0f4B400001;
	mov.f32 	%f174, 0f437C0000;
	fma.rm.f32 	%f175, %f172, %f174, %f173;
	add.f32 	%f176, %f175, 0fCB40007F;
	neg.f32 	%f177, %f176;
	fma.rn.f32 	%f178, %f170, 0f3FB8AA3B, %f177;
	fma.rn.f32 	%f179, %f170, 0f32A57060, %f178;
	mov.b32 	%r55, %f175;
	shl.b32 	%r56, %r55, 23;
	mov.b32 	%f180, %r56;
	ex2.approx.ftz.f32 	%f181, %f179;
	mul.f32 	%f182, %f181, %f180;
	mul.f32 	%f183, %f182, 0f3D7EA5DD;
	sub.f32 	%f184, %f1, %f24;
	neg.f32 	%f185, %f184;
	mul.f32 	%f186, %f184, %f185;
	mul.f32 	%f187, %f186, 0f3F000000;
	fma.rn.f32 	%f188, %f187, 0f3BBB989D, 0f3F000000;
	cvt.sat.f32.f32 	%f189, %f188;
	fma.rm.f32 	%f190, %f189, %f174, %f173;
	add.f32 	%f191, %f190, 0fCB40007F;
	neg.f32 	%f192, %f191;
	fma.rn.f32 	%f193, %f187, 0f3FB8AA3B, %f192;
	fma.rn.f32 	%f194, %f187, 0f32A57060, %f193;
	mov.b32 	%r57, %f190;
	shl.b32 	%r58, %r57, 23;
	mov.b32 	%f195, %r58;
	ex2.approx.ftz.f32 	%f196, %f194;
	mul.f32 	%f197, %f196, %f195;
	mul.f32 	%f198, %f197, 0f3E22F983;
	mul.f32 	%f199, %f183, %f198;
	fma.rn.f32 	%f269, %f24, %f199, %f269;
	add.f32 	%f270, %f270, %f199;
$L__BB0_17:
	setp.ge.s32 	%p38, %r15, %r23;
	setp.lt.s32 	%p39, %r15, 0;
	setp.ge.s32 	%p40, %r7, %r21;
	setp.lt.s32 	%p41, %r1, -2;
	or.pred  	%p42, %p41, %p39;
	or.pred  	%p43, %p42, %p40;
	or.pred  	%p44, %p43, %p38;
	@%p44 bra 	$L__BB0_20;
	ld.global.f32 	%f29, [%rd3+8];
	abs.f32 	%f200, %f29;
	setp.equ.f32 	%p45, %f200, 0f7F800000;
	@%p45 bra 	$L__BB0_20;
	add.s32 	%r59, %r16, 4;
	cvt.rn.f32.u32 	%f201, %r59;
	div.rn.f32 	%f202, %f201, 0fC0A3D70B;
	fma.rn.f32 	%f203, %f202, 0f3BBB989D, 0f3F000000;
	cvt.sat.f32.f32 	%f204, %f203;
	mov.f32 	%f205, 0f4B400001;
	mov.f32 	%f206, 0f437C0000;
	fma.rm.f32 	%f207, %f204, %f206, %f205;
	add.f32 	%f208, %f207, 0fCB40007F;
	neg.f32 	%f209, %f208;
	fma.rn.f32 	%f210, %f202, 0f3FB8AA3B, %f209;
	fma.rn.f32 	%f211, %f202, 0f32A57060, %f210;
	mov.b32 	%r60, %f207;
	shl.b32 	%r61, %r60, 23;
	mov.b32 	%f212, %r61;
	ex2.approx.ftz.f32 	%f213, %f211;
	mul.f32 	%f214, %f213, %f212;
	mul.f32 	%f215, %f214, 0f3D7EA5DD;
	sub.f32 	%f216, %f1, %f29;
	neg.f32 	%f217, %f216;
	mul.f32 	%f218, %f216, %f217;
	mul.f32 	%f219, %f218, 0f3F000000;
	fma.rn.f32 	%f220, %f219, 0f3BBB989D, 0f3F000000;
	cvt.sat.f32.f32 	%f221, %f220;
	fma.rm.f32 	%f222, %f221, %f206, %f205;
	add.f32 	%f223, %f222, 0fCB40007F;
	neg.f32 	%f224, %f223;
	fma.rn.f32 	%f225, %f219, 0f3FB8AA3B, %f224;
	fma.rn.f32 	%f226, %f219, 0f32A57060, %f225;
	mov.b32 	%r62, %f222;
	shl.b32 	%r63, %r62, 23;
	mov.b32 	%f227, %r63;
	ex2.approx.ftz.f32 	%f228, %f226;
	mul.f32 	%f229, %f228, %f227;
	mul.f32 	%f230, %f229, 0f3E22F983;
	mul.f32 	%f231, %f215, %f230;
	fma.rn.f32 	%f269, %f29, %f231, %f269;
	add.f32 	%f270, %f270, %f231;
$L__BB0_20:
	setp.ge.s32 	%p48, %r8, %r21;
	setp.lt.s32 	%p49, %r1, -3;
	or.pred  	%p50, %p49, %p39;
	or.pred  	%p51, %p50, %p48;
	or.pred  	%p52, %p51, %p38;
	@%p52 bra 	$L__BB0_23;
	ld.global.f32 	%f34, [%rd3+12];
	abs.f32 	%f232, %f34;
	setp.equ.f32 	%p53, %f232, 0f7F800000;
	@%p53 bra 	$L__BB0_23;
	add.s32 	%r64, %r16, 9;
	cvt.rn.f32.u32 	%f233, %r64;
	div.rn.f32 	%f234, %f233, 0fC0A3D70B;
	fma.rn.f32 	%f235, %f234, 0f3BBB989D, 0f3F000000;
	cvt.sat.f32.f32 	%f236, %f235;
	mov.f32 	%f237, 0f4B400001;
	mov.f32 	%f238, 0f437C0000;
	fma.rm.f32 	%f239, %f236, %f238, %f237;
	add.f32 	%f240, %f239, 0fCB40007F;
	neg.f32 	%f241, %f240;
	fma.rn.f32 	%f242, %f234, 0f3FB8AA3B, %f241;
	fma.rn.f32 	%f243, %f234, 0f32A57060, %f242;
	mov.b32 	%r65, %f239;
	shl.b32 	%r66, %r65, 23;
	mov.b32 	%f244, %r66;
	ex2.approx.ftz.f32 	%f245, %f243;
	mul.f32 	%f246, %f245, %f244;
	mul.f32 	%f247, %f246, 0f3D7EA5DD;
	sub.f32 	%f248, %f1, %f34;
	neg.f32 	%f249, %f248;
	mul.f32 	%f250, %f248, %f249;
	mul.f32 	%f251, %f250, 0f3F000000;
	fma.rn.f32 	%f252, %f251, 0f3BBB989D, 0f3F000000;
	cvt.sat.f32.f32 	%f253, %f252;
	fma.rm.f32 	%f254, %f253, %f238, %f237;
	add.f32 	%f255, %f254, 0fCB40007F;
	neg.f32 	%f256, %f255;
	fma.rn.f32 	%f257, %f251, 0f3FB8AA3B, %f256;
	fma.rn.f32 	%f258, %f251, 0f32A57060, %f257;
	mov.b32 	%r67, %f254;
	shl.b32 	%r68, %r67, 23;
	mov.b32 	%f259, %r68;
	ex2.approx.ftz.f32 	%f260, %f258;
	mul.f32 	%f261, %f260, %f259;
	mul.f32 	%f262, %f261, 0f3E22F983;
	mul.f32 	%f263, %f247, %f262;
	fma.rn.f32 	%f269, %f34, %f263, %f269;
	add.f32 	%f270, %f270, %f263;
$L__BB0_23:
	add.s32 	%r73, %r73, 1;
	add.s32 	%r72, %r72, %r21;
	add.s32 	%r71, %r71, %r21;
	add.s32 	%r70, %r70, 1;
	setp.ne.s32 	%p54, %r70, 0;
	@%p54 bra 	$L__BB0_2;
	setp.leu.f32 	%p55, %f270, 0f00000000;
	@%p55 bra 	$L__BB0_26;
	div.rn.f32 	%f264, %f269, %f270;
	mul.wide.s32 	%rd16, %r3, 4;
	add.s64 	%rd17, %rd1, %rd16;
	st.global.f32 	[%rd17], %f264;
	bra.uni 	$L__BB0_27;
$L__BB0_26:
	mul.wide.s32 	%rd14, %r3, 4;
	add.s64 	%rd15, %rd1, %rd14;
	mov.b32 	%r69, -8388608;
	st.global.u32 	[%rd15], %r69;
$L__BB0_27:
	ret;

}


// ===== COMPILED SASS (sm_100) =====

	.target	sm_100

	.elftype	@"ET_EXEC"


//--------------------- .note.nv.tkinfo           --------------------------
	.section	.note.nv.tkinfo,"",@"SHT_NOTE"
	.sectionflags	@"SHF_NOTE_NV_TKINFO"
	.tkinfo
        /*0018*/ 	.word	0x00000002
        /*0030*/ 	.string	""
        /*0030*/ 	.string	"ptxas"
        /*0030*/ 	.string	"Cuda compilation tools, release 13.0, V13.0.88"
        /*0030*/ 	.string	"Build cuda_13.0.r13.0/compiler.36424714_0"
        /*0030*/ 	.string	"-arch sm_100 -m 64 "



//--------------------- .note.nv.cuinfo           --------------------------
	.section	.note.nv.cuinfo,"",@"SHT_NOTE"
	.sectionflags	@"SHF_NOTE_NV_CUINFO"
        /*0018*/ 	.short	0x0002
        /*001a*/ 	.short	0x0064
        /*001c*/ 	.short	0x0082
	.zero		2


//--------------------- .nv.info                  --------------------------
	.section	.nv.info,"",@"SHT_CUDA_INFO"
	.align	4


	//----- nvinfo : EIATTR_REGCOUNT
	.align		4
        /*0000*/ 	.byte	0x04, 0x2f
        /*0002*/ 	.short	(.L_1 - .L_0)
	.align		4
.L_0:
        /*0004*/ 	.word	index@(_Z20applyBilateralFilterPfS_ii)
        /*0008*/ 	.word	0x00000020


	//----- nvinfo : EIATTR_FRAME_SIZE
	.align		4
.L_1:
        /*000c*/ 	.byte	0x04, 0x11
        /*000e*/ 	.short	(.L_3 - .L_2)
	.align		4
.L_2:
        /*0010*/ 	.word	index@($__internal_0_$__cuda_sm3x_div_rn_noftz_f32_slowpath)
        /*0014*/ 	.word	0x00000000


	//----- nvinfo : EIATTR_FRAME_SIZE
	.align		4
.L_3:
        /*0018*/ 	.byte	0x04, 0x11
        /*001a*/ 	.short	(.L_5 - .L_4)
	.align		4
.L_4:
        /*001c*/ 	.word	index@(_Z20applyBilateralFilterPfS_ii)
        /*0020*/ 	.word	0x00000000


	//----- nvinfo : EIATTR_MIN_STACK_SIZE
	.align		4
.L_5:
        /*0024*/ 	.byte	0x04, 0x12
        /*0026*/ 	.short	(.L_7 - .L_6)
	.align		4
.L_6:
        /*0028*/ 	.word	index@(_Z20applyBilateralFilterPfS_ii)
        /*002c*/ 	.word	0x00000000
.L_7:


//--------------------- .nv.compat                --------------------------
	.section	.nv.compat,"",@"SHT_CUDA_COMPAT_INFO"
	.align	4
        /*0000*/ 	.byte	0x02, 0x09, 0x00, 0x00, 0x02, 0x02, 0x01, 0x00, 0x02, 0x05, 0x05, 0x00, 0x03, 0x07, 0x01, 0x01
        /*0010*/ 	.byte	0x02, 0x03, 0x00, 0x00, 0x02, 0x06, 0x01, 0x00, 0x04, 0x0b, 0x08, 0x00, 0x01, 0x00, 0x00, 0x00
        /*0020*/ 	.byte	0x00, 0x00, 0x00, 0x00


//--------------------- .nv.info._Z20applyBilateralFilterPfS_ii --------------------------
	.section	.nv.info._Z20applyBilateralFilterPfS_ii,"",@"SHT_CUDA_INFO"
	.sectionflags	@""
	.align	4


	//----- nvinfo : EIATTR_CUDA_API_VERSION
	.align		4
        /*0000*/ 	.byte	0x04, 0x37
        /*0002*/ 	.short	(.L_9 - .L_8)
.L_8:
        /*0004*/ 	.word	0x00000082


	//----- nvinfo : EIATTR_KPARAM_INFO
	.align		4
.L_9:
        /*0008*/ 	.byte	0x04, 0x17
        /*000a*/ 	.short	(.L_11 - .L_10)
.L_10:
        /*000c*/ 	.word	0x00000000
        /*0010*/ 	.short	0x0003
        /*0012*/ 	.short	0x0014
        /*0014*/ 	.byte	0x00, 0xf0, 0x11, 0x00


	//----- nvinfo : EIATTR_KPARAM_INFO
	.align		4
.L_11:
        /*0018*/ 	.byte	0x04, 0x17
        /*001a*/ 	.short	(.L_13 - .L_12)
.L_12:
        /*001c*/ 	.word	0x00000000
        /*0020*/ 	.short	0x0002
        /*0022*/ 	.short	0x0010
        /*0024*/ 	.byte	0x00, 0xf0, 0x11, 0x00


	//----- nvinfo : EIATTR_KPARAM_INFO
	.align		4
.L_13:
        /*0028*/ 	.byte	0x04, 0x17
        /*002a*/ 	.short	(.L_15 - .L_14)
.L_14:
        /*002c*/ 	.word	0x00000000
        /*0030*/ 	.short	0x0001
        /*0032*/ 	.short	0x0008
        /*0034*/ 	.byte	0x00, 0xf5, 0x21, 0x00


	//----- nvinfo : EIATTR_KPARAM_INFO
	.align		4
.L_15:
        /*0038*/ 	.byte	0x04, 0x17
        /*003a*/ 	.short	(.L_17 - .L_16)
.L_16:
        /*003c*/ 	.word	0x00000000
        /*0040*/ 	.short	0x0000
        /*0042*/ 	.short	0x0000
        /*0044*/ 	.byte	0x00, 0xf5, 0x21, 0x00


	//----- nvinfo : EIATTR_SPARSE_MMA_MASK
	.align		4
.L_17:
        /*0048*/ 	.byte	0x03, 0x50
        /*004a*/ 	.short	0x0000


	//----- nvinfo : EIATTR_MAXREG_COUNT
	.align		4
        /*004c*/ 	.byte	0x03, 0x1b
        /*004e*/ 	.short	0x00ff


	//----- nvinfo : EIATTR_MERCURY_ISA_VERSION
	.align		4
        /*0050*/ 	.byte	0x03, 0x5f
        /*0052*/ 	.short	0x0101


	//----- nvinfo : EIATTR_VRC_CTA_INIT_COUNT
	.align		4
        /*0054*/ 	.byte	0x02, 0x4a
	.zero		1
	.zero		1


	//----- nvinfo : EIATTR_EXIT_INSTR_OFFSETS
	.align		4
        /*0058*/ 	.byte	0x04, 0x1c
        /*005a*/ 	.short	(.L_19 - .L_18)


	//   ....[0]....
.L_18:
        /*005c*/ 	.word	0x000000c0


	//   ....[1]....
        /*0060*/ 	.word	0x000019e0


	//   ....[2]....
        /*0064*/ 	.word	0x00001a30


	//----- nvinfo : EIATTR_CRS_STACK_SIZE
	.align		4
.L_19:
        /*0068*/ 	.byte	0x04, 0x1e
        /*006a*/ 	.short	(.L_21 - .L_20)
.L_20:
        /*006c*/ 	.word	0x00000000


	//----- nvinfo : EIATTR_CBANK_PARAM_SIZE
	.align		4
.L_21:
        /*0070*/ 	.byte	0x03, 0x19
        /*0072*/ 	.short	0x0018


	//----- nvinfo : EIATTR_PARAM_CBANK
	.align		4
        /*0074*/ 	.byte	0x04, 0x0a
        /*0076*/ 	.short	(.L_23 - .L_22)
	.align		4
.L_22:
        /*0078*/ 	.word	index@(.nv.constant0._Z20applyBilateralFilterPfS_ii)
        /*007c*/ 	.short	0x0380
        /*007e*/ 	.short	0x0018


	//----- nvinfo : EIATTR_SW_WAR
	.align		4
.L_23:
        /*0080*/ 	.byte	0x04, 0x36
        /*0082*/ 	.short	(.L_25 - .L_24)
.L_24:
        /*0084*/ 	.word	0x00000008
.L_25:


//--------------------- .nv.callgraph             --------------------------
	.section	.nv.callgraph,"",@"SHT_CUDA_CALLGRAPH"
	.align	4
	.sectionentsize	8
	.align		4
        /*0000*/ 	.word	0x00000000
	.align		4
        /*0004*/ 	.word	0xffffffff
	.align		4
        /*0008*/ 	.word	0x00000000
	.align		4
        /*000c*/ 	.word	0xfffffffe
	.align		4
        /*0010*/ 	.word	0x00000000
	.align		4
        /*0014*/ 	.word	0xfffffffd
	.align		4
        /*0018*/ 	.word	0x00000000
	.align		4
        /*001c*/ 	.word	0xfffffffc


//--------------------- .text._Z20applyBilateralFilterPfS_ii --------------------------
	.section	.text._Z20applyBilateralFilterPfS_ii,"ax",@progbits
	.align	128
        .global         _Z20applyBilateralFilterPfS_ii
        .type           _Z20applyBilateralFilterPfS_ii,@function
        .size           _Z20applyBilateralFilterPfS_ii,(.L_x_37 - _Z20applyBilateralFilterPfS_ii)
        .other          _Z20applyBilateralFilterPfS_ii,@"STO_CUDA_ENTRY STV_DEFAULT"
_Z20applyBilateralFilterPfS_ii:
.text._Z20applyBilateralFilterPfS_ii:
[----:B------:R-:W-:Y:S01]  /*0000*/  LDC R1, c[0x0][0x37c] ;  /* 0x0000df00ff017b82 */ /* 0x000fe20000000800 */
[----:B------:R-:W0:Y:S07]  /*0010*/  S2R R2, SR_TID.Y ;  /* 0x0000000000027919 */ /* 0x000e2e0000002200 */
[----:B------:R-:W1:Y:S01]  /*0020*/  LDC R21, c[0x0][0x360] ;  /* 0x0000d800ff157b82 */ /* 0x000e620000000800 */
[----:B------:R-:W2:Y:S01]  /*0030*/  LDCU.64 UR6, c[0x0][0x390] ;  /* 0x00007200ff0677ac */ /* 0x000ea20008000a00 */
[----:B------:R-:W1:Y:S06]  /*0040*/  S2R R0, SR_TID.X ;  /* 0x0000000000007919 */ /* 0x000e6c0000002100 */
[----:B------:R-:W0:Y:S08]  /*0050*/  S2UR UR5, SR_CTAID.Y ;  /* 0x00000000000579c3 */ /* 0x000e300000002600 */
[----:B------:R-:W0:Y:S08]  /*0060*/  LDC R19, c[0x0][0x364] ;  /* 0x0000d900ff137b82 */ /* 0x000e300000000800 */
[----:B------:R-:W1:Y:S01]  /*0070*/  S2UR UR4, SR_CTAID.X ;  /* 0x00000000000479c3 */ /* 0x000e620000002500 */
[----:B0-----:R-:W-:-:S05]  /*0080*/  IMAD R19, R19, UR5, R2 ;  /* 0x0000000513137c24 */ /* 0x001fca000f8e0202 */
[----:B--2---:R-:W-:Y:S01]  /*0090*/  ISETP.GE.AND P0, PT, R19, UR7, PT ;  /* 0x0000000713007c0c */ /* 0x004fe2000bf06270 */
[----:B-1----:R-:W-:-:S05]  /*00a0*/  IMAD R21, R21, UR4, R0 ;  /* 0x0000000415157c24 */ /* 0x002fca000f8e0200 */
[----:B------:R-:W-:-:S13]  /*00b0*/  ISETP.GE.OR P0, PT, R21, UR6, P0 ;  /* 0x0000000615007c0c */ /* 0x000fda0008706670 */
[----:B------:R-:W-:Y:S05]  /*00c0*/  @P0 EXIT ;  /* 0x000000000000094d */ /* 0x000fea0003800000 */
[----:B------:R-:W0:Y:S01]  /*00d0*/  LDC.64 R2, c[0x0][0x388] ;  /* 0x0000e200ff027b82 */ /* 0x000e220000000a00 */
[----:B------:R-:W1:Y:S01]  /*00e0*/  LDCU.64 UR8, c[0x0][0x358] ;  /* 0x00006b00ff0877ac */ /* 0x000e620008000a00 */
[C---:B------:R-:W-:Y:S01]  /*00f0*/  IMAD R18, R19.reuse, UR6, R21 ;  /* 0x0000000613127c24 */ /* 0x040fe2000f8e0215 */
[----:B------:R-:W2:Y:S05]  /*0100*/  LDCU UR7, c[0x0][0x394] ;  /* 0x00007280ff0777ac */ /* 0x000eaa0008000800 */
[----:B------:R-:W3:Y:S01]  /*0110*/  LDC.64 R14, c[0x0][0x388] ;  /* 0x0000e200ff0e7b82 */ /* 0x000ee20000000a00 */
[----:B------:R-:W-:Y:S01]  /*0120*/  IADD3 R12, PT, PT, R19, -0x3, RZ ;  /* 0xfffffffd130c7810 */ /* 0x000fe20007ffe0ff */
[----:B------:R-:W4:Y:S01]  /*0130*/  LDCU UR14, c[0x0][0x390] ;  /* 0x00007200ff0e77ac */ /* 0x000f220008000800 */
[----:B------:R-:W0:Y:S01]  /*0140*/  LDCU.64 UR12, c[0x0][0x390] ;  /* 0x00007200ff0c77ac */ /* 0x000e220008000a00 */
[----:B------:R-:W0:Y:S02]  /*0150*/  LDCU.64 UR10, c[0x0][0x388] ;  /* 0x00007100ff0a77ac */ /* 0x000e240008000a00 */
[----:B0-----:R-:W-:-:S05]  /*0160*/  IMAD.WIDE R2, R18, 0x4, R2 ;  /* 0x0000000412027825 */ /* 0x001fca00078e0202 */
[----:B-1----:R0:W5:Y:S01]  /*0170*/  LDG.E R13, desc[UR8][R2.64] ;  /* 0x00000008020d7981 */ /* 0x002162000c1e1900 */
[----:B------:R-:W-:Y:S02]  /*0180*/  IMAD R12, R12, UR6, RZ ;  /* 0x000000060c0c7c24 */ /* 0x000fe4000f8e02ff */
[----:B------:R-:W-:Y:S01]  /*0190*/  HFMA2 R7, -RZ, RZ, 0, 0 ;  /* 0x00000000ff077431 */ /* 0x000fe200000001ff */
[C---:B------:R-:W-:Y:S01]  /*01a0*/  IADD3 R11, PT, PT, R21.reuse, -0x3, RZ ;  /* 0xfffffffd150b7810 */ /* 0x040fe20007ffe0ff */
[----:B------:R-:W-:Y:S01]  /*01b0*/  UMOV UR5, 0xfffffff9 ;  /* 0xfffffff900057882 */ /* 0x000fe20000000000 */
[C---:B------:R-:W-:Y:S02]  /*01c0*/  IADD3 R10, PT, PT, R21.reuse, -0x2, RZ ;  /* 0xfffffffe150a7810 */ /* 0x040fe40007ffe0ff */
[C---:B------:R-:W-:Y:S02]  /*01d0*/  IADD3 R9, PT, PT, R21.reuse, 0x1, RZ ;  /* 0x0000000115097810 */ /* 0x040fe40007ffe0ff */
[----:B------:R-:W-:-:S02]  /*01e0*/  IADD3 R8, PT, PT, R21, 0x2, RZ ;  /* 0x0000000215087810 */ /* 0x000fc40007ffe0ff */
[C---:B------:R-:W-:Y:S02]  /*01f0*/  IADD3 R6, PT, PT, R21.reuse, 0x3, RZ ;  /* 0x0000000315067810 */ /* 0x040fe40007ffe0ff */
[----:B------:R-:W-:Y:S02]  /*0200*/  MOV R0, RZ ;  /* 0x000000ff00007202 */ /* 0x000fe40000000f00 */
[----:B0-234-:R-:W-:-:S07]  /*0210*/  IADD3 R5, PT, PT, R21, R12, RZ ;  /* 0x0000000c15057210 */ /* 0x01dfce0007ffe0ff */
.L_x_21:
[----:B------:R-:W-:Y:S01]  /*0220*/  IADD3 R4, PT, PT, R19, -0x3, RZ ;  /* 0xfffffffd13047810 */ /* 0x000fe20007ffe0ff */
[----:B------:R-:W-:Y:S01]  /*0230*/  UIADD3 UR4, UPT, UPT, UR5, 0x4, URZ ;  /* 0x0000000405047890 */ /* 0x000fe2000fffe0ff */
[----:B------:R-:W-:Y:S01]  /*0240*/  SHF.R.S32.HI R2, RZ, 0x1f, R12 ;  /* 0x0000001fff027819 */ /* 0x000fe2000001140c */
[----:B------:R-:W-:Y:S01]  /*0250*/  UIADD3 UR5, UPT, UPT, UR5, 0x1, URZ ;  /* 0x0000000105057890 */ /* 0x000fe2000fffe0ff */
[----:B------:R-:W-:Y:S01]  /*0260*/  ISETP.GE.AND P0, PT, R4, RZ, PT ;  /* 0x000000ff0400720c */ /* 0x000fe20003f06270 */
[----:B------:R-:W-:Y:S01]  /*0270*/  UIMAD UR4, UR4, UR4, URZ ;  /* 0x00000004040472a4 */ /* 0x000fe2000f8e02ff */
[C---:B------:R-:W-:Y:S01]  /*0280*/  IADD3 R3, P2, PT, R21.reuse, R12, RZ ;  /* 0x0000000c15037210 */ /* 0x040fe20007f5e0ff */
[----:B------:R-:W-:Y:S01]  /*0290*/  UISETP.NE.AND UP0, UPT, UR5, URZ, UPT ;  /* 0x000000ff0500728c */ /* 0x000fe2000bf05270 */
[C---:B------:R-:W-:Y:S01]  /*02a0*/  ISETP.LT.OR P1, PT, R21.reuse, 0x3, !P0 ;  /* 0x000000031500780c */ /* 0x040fe20004721670 */
[----:B------:R-:W-:Y:S01]  /*02b0*/  BSSY.RECONVERGENT B0, `(.L_x_0) ;  /* 0x0000032000007945 */ /* 0x000fe20003800200 */
[----:B------:R-:W-:-:S02]  /*02c0*/  LEA.HI.X.SX32 R2, R21, R2, 0x1, P2 ;  /* 0x0000000215027211 */ /* 0x000fc400010f0eff */
[----:B------:R-:W-:Y:S02]  /*02d0*/  ISETP.GE.OR P1, PT, R4, UR13, P1 ;  /* 0x0000000d04007c0c */ /* 0x000fe40008f26670 */
[----:B------:R-:W-:Y:S02]  /*02e0*/  LEA R16, P2, R3, UR10, 0x2 ;  /* 0x0000000a03107c11 */ /* 0x000fe4000f8410ff */
[----:B------:R-:W-:Y:S02]  /*02f0*/  ISETP.GE.OR P1, PT, R11, UR12, P1 ;  /* 0x0000000c0b007c0c */ /* 0x000fe40008f26670 */
[----:B------:R-:W-:-:S11]  /*0300*/  LEA.HI.X R17, R3, UR11, R2, 0x2, P2 ;  /* 0x0000000b03117c11 */ /* 0x000fd600090f1402 */
[----:B------:R-:W-:Y:S05]  /*0310*/  @P1 BRA `(.L_x_1) ;  /* 0x0000000000ac1947 */ /* 0x000fea0003800000 */
[----:B------:R-:W2:Y:S02]  /*0320*/  LDG.E R27, desc[UR8][R16.64+-0xc] ;  /* 0xfffff408101b7981 */ /* 0x000ea4000c1e1900 */
[----:B--2---:R-:W-:-:S13]  /*0330*/  FSETP.NE.AND P1, PT, |R27|, +INF , PT ;  /* 0x7f8000001b00780b */ /* 0x004fda0003f25200 */
[----:B------:R-:W-:Y:S05]  /*0340*/  @!P1 BRA `(.L_x_1) ;  /* 0x0000000000a09947 */ /* 0x000fea0003800000 */
[----:B------:R-:W-:Y:S01]  /*0350*/  UIADD3 UR6, UPT, UPT, UR4, 0x9, URZ ;  /* 0x0000000904067890 */ /* 0x000fe2000fffe0ff */
[----:B------:R-:W-:Y:S01]  /*0360*/  HFMA2 R2, -RZ, RZ, 2.318359375, -112.6875 ;  /* 0x40a3d70bff027431 */ /* 0x000fe200000001ff */
[----:B------:R-:W-:-:S04]  /*0370*/  MOV R23, 0x3e47ffff ;  /* 0x3e47ffff00177802 */ /* 0x000fc80000000f00 */
[----:B------:R-:W-:-:S04]  /*0380*/  I2FP.F32.U32 R3, UR6 ;  /* 0x0000000600037c45 */ /* 0x000fc80008201000 */
[----:B------:R-:W0:Y:S01]  /*0390*/  FCHK P1, R3, -5.1200003623962402344 ;  /* 0xc0a3d70b03007902 */ /* 0x000e220000020000 */
[----:B------:R-:W-:-:S04]  /*03a0*/  FFMA R2, -R23, R2, 1 ;  /* 0x3f80000017027423 */ /* 0x000fc80000000102 */
[----:B------:R-:W-:-:S04]  /*03b0*/  FFMA R2, R2, -R23, -0.19531248509883880615 ;  /* 0xbe47ffff02027423 */ /* 0x000fc80000000817 */
[----:B------:R-:W-:-:S04]  /*03c0*/  FFMA R20, R3, R2, RZ ;  /* 0x0000000203147223 */ /* 0x000fc800000000ff */
[----:B------:R-:W-:-:S04]  /*03d0*/  FFMA R23, R20, 5.1200003623962402344, R3 ;  /* 0x40a3d70b14177823 */ /* 0x000fc80000000003 */
[----:B------:R-:W-:Y:S01]  /*03e0*/  FFMA R20, R2, R23, R20 ;  /* 0x0000001702147223 */ /* 0x000fe20000000014 */
[----:B0-----:R-:W-:Y:S06]  /*03f0*/  @!P1 BRA `(.L_x_2) ;  /* 0x0000000000109947 */ /* 0x001fec0003800000 */
[----:B------:R-:W-:Y:S02]  /*0400*/  MOV R2, 0xc0a3d70b ;  /* 0xc0a3d70b00027802 */ /* 0x000fe40000000f00 */
[----:B------:R-:W-:-:S07]  /*0410*/  MOV R20, 0x430 ;  /* 0x0000043000147802 */ /* 0x000fce0000000f00 */
[----:B-----5:R-:W-:Y:S05]  /*0420*/  CALL.REL.NOINC `($__internal_0_$__cuda_sm3x_div_rn_noftz_f32_slowpath) ;  /* 0x0000001400847944 */ /* 0x020fea0003c00000 */
[----:B------:R-:W-:-:S07]  /*0430*/  MOV R20, R22 ;  /* 0x0000001600147202 */ /* 0x000fce0000000f00 */
.L_x_2:
[----:B-----5:R-:W-:Y:S01]  /*0440*/  FADD R2, R13, -R27 ;  /* 0x8000001b0d027221 */ /* 0x020fe20000000000 */
[----:B------:R-:W-:Y:S02]  /*0450*/  MOV R23, 0x3bbb989d ;  /* 0x3bbb989d00177802 */ /* 0x000fe40000000f00 */
[----:B------:R-:W-:Y:S01]  /*0460*/  MOV R24, 0x437c0000 ;  /* 0x437c000000187802 */ /* 0x000fe20000000f00 */
[----:B------:R-:W-:Y:S02]  /*0470*/  FMUL.D2 R2, R2, -R2 ;  /* 0x8000000202027220 */ /* 0x000fe40000300000 */
[-C--:B------:R-:W-:Y:S02]  /*0480*/  FFMA.SAT R3, R20, R23.reuse, 0.5 ;  /* 0x3f00000014037423 */ /* 0x080fe40000002017 */
[----:B------:R-:W-:Y:S02]  /*0490*/  FFMA.SAT R22, R2, R23, 0.5 ;  /* 0x3f00000002167423 */ /* 0x000fe40000002017 */
[----:B------:R-:W-:-:S02]  /*04a0*/  FFMA.RM R3, R3, R24, 12582913 ;  /* 0x4b40000103037423 */ /* 0x000fc40000004018 */
[----:B------:R-:W-:Y:S02]  /*04b0*/  FFMA.RM R22, R22, R24, 12582913 ;  /* 0x4b40000116167423 */ /* 0x000fe40000004018 */
[C---:B------:R-:W-:Y:S01]  /*04c0*/  FADD R23, R3.reuse, -12583039 ;  /* 0xcb40007f03177421 */ /* 0x040fe20000000000 */
[----:B------:R-:W-:Y:S01]  /*04d0*/  SHF.L.U32 R3, R3, 0x17, RZ ;  /* 0x0000001703037819 */ /* 0x000fe200000006ff */
[C---:B------:R-:W-:Y:S01]  /*04e0*/  FADD R25, R22.reuse, -12583039 ;  /* 0xcb40007f16197421 */ /* 0x040fe20000000000 */
[----:B------:R-:W-:Y:S01]  /*04f0*/  SHF.L.U32 R22, R22, 0x17, RZ ;  /* 0x0000001716167819 */ /* 0x000fe200000006ff */
[----:B------:R-:W-:Y:S02]  /*0500*/  FFMA R23, R20, 1.4426950216293334961, -R23 ;  /* 0x3fb8aa3b14177823 */ /* 0x000fe40000000817 */
[----:B------:R-:W-:Y:S02]  /*0510*/  FFMA R25, R2, 1.4426950216293334961, -R25 ;  /* 0x3fb8aa3b02197823 */ /* 0x000fe40000000819 */
[----:B------:R-:W-:-:S02]  /*0520*/  FFMA R23, R20, 1.925963033500011079e-08, R23 ;  /* 0x32a5706014177823 */ /* 0x000fc40000000017 */
[----:B------:R-:W-:Y:S02]  /*0530*/  FFMA R25, R2, 1.925963033500011079e-08, R25 ;  /* 0x32a5706002197823 */ /* 0x000fe40000000019 */
[----:B------:R-:W0:Y:S08]  /*0540*/  MUFU.EX2 R20, R23 ;  /* 0x0000001700147308 */ /* 0x000e300000000800 */
[----:B------:R-:W1:Y:S01]  /*0550*/  MUFU.EX2 R25, R25 ;  /* 0x0000001900197308 */ /* 0x000e620000000800 */
[----:B0-----:R-:W-:-:S04]  /*0560*/  FMUL R3, R3, R20 ;  /* 0x0000001403037220 */ /* 0x001fc80000400000 */
[----:B------:R-:W-:Y:S01]  /*0570*/  FMUL R3, R3, 0.062169898301362991333 ;  /* 0x3d7ea5dd03037820 */ /* 0x000fe20000400000 */
[----:B-1----:R-:W-:-:S04]  /*0580*/  FMUL R22, R22, R25 ;  /* 0x0000001916167220 */ /* 0x002fc80000400000 */
[----:B------:R-:W-:-:S04]  /*0590*/  FMUL R22, R22, 0.15915493667125701904 ;  /* 0x3e22f98316167820 */ /* 0x000fc80000400000 */
[----:B------:R-:W-:-:S04]  /*05a0*/  FMUL R22, R3, R22 ;  /* 0x0000001603167220 */ /* 0x000fc80000400000 */
[----:B------:R-:W-:Y:S01]  /*05b0*/  FFMA R0, R27, R22, R0 ;  /* 0x000000161b007223 */ /* 0x000fe20000000000 */
[----:B------:R-:W-:-:S07]  /*05c0*/  FADD R7, R7, R22 ;  /* 0x0000001607077221 */ /* 0x000fce0000000000 */
.L_x_1:
[----:B------:R-:W-:Y:S05]  /*05d0*/  BSYNC.RECONVERGENT B0 ;  /* 0x0000000000007941 */ /* 0x000fea0003800200 */
.L_x_0:
[----:B------:R-:W-:Y:S01]  /*05e0*/  ISETP.LT.OR P0, PT, R21, 0x2, !P0 ;  /* 0x000000021500780c */ /* 0x000fe20004701670 */
[----:B------:R-:W-:Y:S03]  /*05f0*/  BSSY.RECONVERGENT B0, `(.L_x_3) ;  /* 0x000002f000007945 */ /* 0x000fe60003800200 */
[----:B------:R-:W-:-:S04]  /*0600*/  ISETP.GE.OR P0, PT, R10, UR12, P0 ;  /* 0x0000000c0a007c0c */ /* 0x000fc80008706670 */
[----:B------:R-:W-:-:S13]  /*0610*/  ISETP.GE.OR P0, PT, R4, UR13, P0 ;  /* 0x0000000d04007c0c */ /* 0x000fda0008706670 */
        /* <DEDUP_REMOVED lines=15> */
[----:B------:R-:W-:Y:S02]  /*0710*/  MOV R3, R20 ;  /* 0x0000001400037202 */ /* 0x000fe40000000f00 */
[----:B------:R-:W-:Y:S02]  /*0720*/  MOV R2, 0xc0a3d70b ;  /* 0xc0a3d70b00027802 */ /* 0x000fe40000000f00 */
[----:B------:R-:W-:-:S07]  /*0730*/  MOV R20, 0x750 ;  /* 0x0000075000147802 */ /* 0x000fce0000000f00 */
[----:B-----5:R-:W-:Y:S05]  /*0740*/  CALL.REL.NOINC `($__internal_0_$__cuda_sm3x_div_rn_noftz_f32_slowpath) ;  /* 0x0000001000bc7944 */ /* 0x020fea0003c00000 */
.L_x_5:
        /* <DEDUP_REMOVED lines=25> */
.L_x_4:
[----:B------:R-:W-:Y:S05]  /*08e0*/  BSYNC.RECONVERGENT B0 ;  /* 0x0000000000007941 */ /* 0x000fea0003800200 */
.L_x_3:
[C---:B------:R-:W-:Y:S01]  /*08f0*/  ISETP.GE.AND P0, PT, R4.reuse, RZ, PT ;  /* 0x000000ff0400720c */ /* 0x040fe20003f06270 */
[----:B------:R-:W-:Y:S01]  /*0900*/  BSSY.RECONVERGENT B0, `(.L_x_6) ;  /* 0x0000030000007945 */ /* 0x000fe20003800200 */
[----:B------:R-:W-:Y:S02]  /*0910*/  ISETP.GE.AND P1, PT, R4, UR7, PT ;  /* 0x0000000704007c0c */ /* 0x000fe4000bf26270 */
[----:B------:R-:W-:-:S04]  /*0920*/  ISETP.LT.OR P2, PT, R21, 0x1, !P0 ;  /* 0x000000011500780c */ /* 0x000fc80004741670 */
        /* <DEDUP_REMOVED lines=20> */
.L_x_8:
        /* <DEDUP_REMOVED lines=25> */
.L_x_7:
[----:B------:R-:W-:Y:S05]  /*0c00*/  BSYNC.RECONVERGENT B0 ;  /* 0x0000000000007941 */ /* 0x000fea0003800200 */
.L_x_6:
[----:B------:R-:W-:Y:S01]  /*0c10*/  LOP3.LUT R2, R4, R21, RZ, 0xfc, !PT ;  /* 0x0000001504027212 */ /* 0x000fe200078efcff */
[----:B------:R-:W-:Y:S03]  /*0c20*/  BSSY.RECONVERGENT B0, `(.L_x_9) ;  /* 0x000002e000007945 */ /* 0x000fe60003800200 */
[----:B------:R-:W-:-:S13]  /*0c30*/  ISETP.LT.OR P1, PT, R2, RZ, P1 ;  /* 0x000000ff0200720c */ /* 0x000fda0000f21670 */
[----:B------:R-:W-:Y:S05]  /*0c40*/  @P1 BRA `(.L_x_10) ;  /* 0x0000000000ac1947 */ /* 0x000fea0003800000 */
[----:B------:R-:W-:-:S05]  /*0c50*/  IMAD.WIDE R2, R5, 0x4, R14 ;  /* 0x0000000405027825 */ /* 0x000fca00078e020e */
[----:B------:R-:W2:Y:S02]  /*0c60*/  LDG.E R27, desc[UR8][R2.64] ;  /* 0x00000008021b7981 */ /* 0x000ea4000c1e1900 */
[----:B--2---:R-:W-:-:S13]  /*0c70*/  FSETP.NE.AND P1, PT, |R27|, +INF , PT ;  /* 0x7f8000001b00780b */ /* 0x004fda0003f25200 */
[----:B------:R-:W-:Y:S05]  /*0c80*/  @!P1 BRA `(.L_x_10) ;  /* 0x00000000009c9947 */ /* 0x000fea0003800000 */
[----:B------:R-:W-:Y:S01]  /*0c90*/  HFMA2 R3, -RZ, RZ, 2.318359375, -112.6875 ;  /* 0x40a3d70bff037431 */ /* 0x000fe200000001ff */
[----:B------:R-:W-:Y:S02]  /*0ca0*/  MOV R2, 0x3e47ffff ;  /* 0x3e47ffff00027802 */ /* 0x000fe40000000f00 */
        /* <DEDUP_REMOVED lines=12> */
.L_x_11:
        /* <DEDUP_REMOVED lines=25> */
.L_x_10:
[----:B------:R-:W-:Y:S05]  /*0f00*/  BSYNC.RECONVERGENT B0 ;  /* 0x0000000000007941 */ /* 0x000fea0003800200 */
.L_x_9:
[----:B------:R-:W-:Y:S01]  /*0f10*/  ISETP.LT.OR P0, PT, R21, -0x1, !P0 ;  /* 0xffffffff1500780c */ /* 0x000fe20004701670 */
        /* <DEDUP_REMOVED lines=22> */
.L_x_14:
        /* <DEDUP_REMOVED lines=25> */
.L_x_13:
[----:B------:R-:W-:Y:S05]  /*1210*/  BSYNC.RECONVERGENT B0 ;  /* 0x0000000000007941 */ /* 0x000fea0003800200 */
.L_x_12:
[----:B------:R-:W-:Y:S01]  /*1220*/  ISETP.GE.AND P0, PT, R4, RZ, PT ;  /* 0x000000ff0400720c */ /* 0x000fe20003f06270 */
[----:B------:R-:W-:Y:S03]  /*1230*/  BSSY.RECONVERGENT B0, `(.L_x_15) ;  /* 0x0000030000007945 */ /* 0x000fe60003800200 */
[----:B------:R-:W-:-:S04]  /*1240*/  ISETP.LT.OR P1, PT, R21, -0x2, !P0 ;  /* 0xfffffffe1500780c */ /* 0x000fc80004721670 */
        /* <DEDUP_REMOVED lines=21> */
.L_x_17:
        /* <DEDUP_REMOVED lines=25> */
.L_x_16:
[----:B------:R-:W-:Y:S05]  /*1530*/  BSYNC.RECONVERGENT B0 ;  /* 0x0000000000007941 */ /* 0x000fea0003800200 */
.L_x_15:
        /* <DEDUP_REMOVED lines=23> */
[----:B------:R-:W-:-:S07]  /*16b0*/  MOV R4, R22 ;  /* 0x0000001600047202 */ /* 0x000fce0000000f00 */
.L_x_20:
        /* <DEDUP_REMOVED lines=12> */
[C---:B------:R-:W-:Y:S02]  /*1780*/  FFMA R23, R4.reuse, 1.4426950216293334961, -R23 ;  /* 0x3fb8aa3b04177823 */ /* 0x040fe40000000817 */
[----:B------:R-:W-:Y:S02]  /*1790*/  FFMA R20, R3, 1.4426950216293334961, -R20 ;  /* 0x3fb8aa3b03147823 */ /* 0x000fe40000000814 */
[----:B------:R-:W-:-:S02]  /*17a0*/  FFMA R23, R4, 1.925963033500011079e-08, R23 ;  /* 0x32a5706004177823 */ /* 0x000fc40000000017 */
[----:B------:R-:W-:-:S04]  /*17b0*/  FFMA R20, R3, 1.925963033500011079e-08, R20 ;  /* 0x32a5706003147823 */ /* 0x000fc80000000014 */
        /* <DEDUP_REMOVED lines=9> */
.L_x_19:
[----:B------:R-:W-:Y:S05]  /*1850*/  BSYNC.RECONVERGENT B0 ;  /* 0x0000000000007941 */ /* 0x000fea0003800200 */
.L_x_18:
[----:B------:R-:W-:Y:S02]  /*1860*/  IADD3 R19, PT, PT, R19, 0x1, RZ ;  /* 0x0000000113137810 */ /* 0x000fe40007ffe0ff */
[----:B------:R-:W-:Y:S02]  /*1870*/  IADD3 R12, PT, PT, R12, UR14, RZ ;  /* 0x0000000e0c0c7c10 */ /* 0x000fe4000fffe0ff */
[----:B------:R-:W-:Y:S01]  /*1880*/  IADD3 R5, PT, PT, R5, UR14, RZ ;  /* 0x0000000e05057c10 */ /* 0x000fe2000fffe0ff */
[----:B------:R-:W-:Y:S06]  /*1890*/  BRA.U UP0, `(.L_x_21) ;  /* 0xffffffe900607547 */ /* 0x000fec000b83ffff */
[----:B------:R-:W-:-:S13]  /*18a0*/  FSETP.GT.AND P0, PT, R7, RZ, PT ;  /* 0x000000ff0700720b */ /* 0x000fda0003f04000 */
[----:B------:R-:W-:Y:S05]  /*18b0*/  @!P0 BRA `(.L_x_22) ;  /* 0x00000000004c8947 */ /* 0x000fea0003800000 */
[----:B------:R-:W0:Y:S01]  /*18c0*/  MUFU.RCP R2, R7 ;  /* 0x0000000700027308 */ /* 0x000e220000001000 */
[----:B------:R-:W-:Y:S07]  /*18d0*/  BSSY.RECONVERGENT B0, `(.L_x_23) ;  /* 0x000000d000007945 */ /* 0x000fee0003800200 */
[----:B------:R-:W1:Y:S01]  /*18e0*/  FCHK P0, R0, R7 ;  /* 0x0000000700007302 */ /* 0x000e620000000000 */
[----:B0-----:R-:W-:-:S04]  /*18f0*/  FFMA R3, -R7, R2, 1 ;  /* 0x3f80000007037423 */ /* 0x001fc80000000102 */
[----:B------:R-:W-:-:S04]  /*1900*/  FFMA R3, R2, R3, R2 ;  /* 0x0000000302037223 */ /* 0x000fc80000000002 */
[----:B------:R-:W-:-:S04]  /*1910*/  FFMA R2, R0, R3, RZ ;  /* 0x0000000300027223 */ /* 0x000fc800000000ff */
[----:B------:R-:W-:-:S04]  /*1920*/  FFMA R4, -R7, R2, R0 ;  /* 0x0000000207047223 */ /* 0x000fc80000000100 */
[----:B------:R-:W-:Y:S01]  /*1930*/  FFMA R5, R3, R4, R2 ;  /* 0x0000000403057223 */ /* 0x000fe20000000002 */
[----:B-1----:R-:W-:Y:S06]  /*1940*/  @!P0 BRA `(.L_x_24) ;  /* 0x0000000000148947 */ /* 0x002fec0003800000 */
[----:B------:R-:W-:Y:S02]  /*1950*/  MOV R3, R0 ;  /* 0x0000000000037202 */ /* 0x000fe40000000f00 */
[----:B------:R-:W-:Y:S02]  /*1960*/  MOV R2, R7 ;  /* 0x0000000700027202 */ /* 0x000fe40000000f00 */
[----:B------:R-:W-:-:S07]  /*1970*/  MOV R20, 0x1990 ;  /* 0x0000199000147802 */ /* 0x000fce0000000f00 */
[----:B-----5:R-:W-:Y:S05]  /*1980*/  CALL.REL.NOINC `($__internal_0_$__cuda_sm3x_div_rn_noftz_f32_slowpath) ;  /* 0x00000000002c7944 */ /* 0x020fea0003c00000 */
[----:B------:R-:W-:-:S07]  /*1990*/  MOV R5, R22 ;  /* 0x0000001600057202 */ /* 0x000fce0000000f00 */
.L_x_24:
[----:B------:R-:W-:Y:S05]  /*19a0*/  BSYNC.RECONVERGENT B0 ;  /* 0x0000000000007941 */ /* 0x000fea0003800200 */
.L_x_23:
[----:B------:R-:W0:Y:S02]  /*19b0*/  LDC.64 R2, c[0x0][0x380] ;  /* 0x0000e000ff027b82 */ /* 0x000e240000000a00 */
[----:B0-----:R-:W-:-:S05]  /*19c0*/  IMAD.WIDE R18, R18, 0x4, R2 ;  /* 0x0000000412127825 */ /* 0x001fca00078e0202 */
[----:B------:R-:W-:Y:S01]  /*19d0*/  STG.E desc[UR8][R18.64], R5 ;  /* 0x0000000512007986 */ /* 0x000fe2000c101908 */
[----:B------:R-:W-:Y:S05]  /*19e0*/  EXIT ;  /* 0x000000000000794d */ /* 0x000fea0003800000 */
.L_x_22:
[----:B------:R-:W0:Y:S01]  /*19f0*/  LDC.64 R2, c[0x0][0x380] ;  /* 0x0000e000ff027b82 */ /* 0x000e220000000a00 */
[----:B------:R-:W-:Y:S01]  /*1a00*/  MOV R5, 0xff800000 ;  /* 0xff80000000057802 */ /* 0x000fe20000000f00 */
[----:B0-----:R-:W-:-:S05]  /*1a10*/  IMAD.WIDE R2, R18, 0x4, R2 ;  /* 0x0000000412027825 */ /* 0x001fca00078e0202 */
[----:B------:R-:W-:Y:S01]  /*1a20*/  STG.E desc[UR8][R2.64], R5 ;  /* 0x0000000502007986 */ /* 0x000fe2000c101908 */
[----:B------:R-:W-:Y:S05]  /*1a30*/  EXIT ;  /* 0x000000000000794d */ /* 0x000fea0003800000 */
        .weak           $__internal_0_$__cuda_sm3x_div_rn_noftz_f32_slowpath
        .type           $__internal_0_$__cuda_sm3x_div_rn_noftz_f32_slowpath,@function
        .size           $__internal_0_$__cuda_sm3x_div_rn_noftz_f32_slowpath,(.L_x_37 - $__internal_0_$__cuda_sm3x_div_rn_noftz_f32_slowpath)
$__internal_0_$__cuda_sm3x_div_rn_noftz_f32_slowpath:
[----:B------:R-:W-:Y:S01]  /*1a40*/  SHF.R.U32.HI R22, RZ, 0x17, R2 ;  /* 0x00000017ff167819 */ /* 0x000fe20000011602 */
[----:B------:R-:W-:Y:S01]  /*1a50*/  BSSY.RECONVERGENT B1, `(.L_x_25) ;  /* 0x0000062000017945 */ /* 0x000fe20003800200 */
[----:B------:R-:W-:Y:S02]  /*1a60*/  SHF.R.U32.HI R24, RZ, 0x17, R3 ;  /* 0x00000017ff187819 */ /* 0x000fe40000011603 */
[----:B------:R-:W-:Y:S02]  /*1a70*/  LOP3.LUT R22, R22, 0xff, RZ, 0xc0, !PT ;  /* 0x000000ff16167812 */ /* 0x000fe400078ec0ff */
[----:B------:R-:W-:Y:S02]  /*1a80*/  LOP3.LUT R24, R24, 0xff, RZ, 0xc0, !PT ;  /* 0x000000ff18187812 */ /* 0x000fe400078ec0ff */
[----:B------:R-:W-:Y:S02]  /*1a90*/  IADD3 R23, PT, PT, R22, -0x1, RZ ;  /* 0xffffffff16177810 */ /* 0x000fe40007ffe0ff */
[----:B------:R-:W-:-:S02]  /*1aa0*/  IADD3 R25, PT, PT, R24, -0x1, RZ ;  /* 0xffffffff18197810 */ /* 0x000fc40007ffe0ff */
[----:B------:R-:W-:-:S04]  /*1ab0*/  ISETP.GT.U32.AND P2, PT, R23, 0xfd, PT ;  /* 0x000000fd1700780c */ /* 0x000fc80003f44070 */
[----:B------:R-:W-:-:S13]  /*1ac0*/  ISETP.GT.U32.OR P2, PT, R25, 0xfd, P2 ;  /* 0x000000fd1900780c */ /* 0x000fda0001744470 */
[----:B------:R-:W-:Y:S01]  /*1ad0*/  @!P2 MOV R26, RZ ;  /* 0x000000ff001aa202 */ /* 0x000fe20000000f00 */
[----:B------:R-:W-:Y:S06]  /*1ae0*/  @!P2 BRA `(.L_x_26) ;  /* 0x00000000005ca947 */ /* 0x000fec0003800000 */
[----:B------:R-:W-:Y:S02]  /*1af0*/  FSETP.GTU.FTZ.AND P2, PT, |R3|, +INF , PT ;  /* 0x7f8000000300780b */ /* 0x000fe40003f5c200 */
[----:B------:R-:W-:-:S04]  /*1b00*/  FSETP.GTU.FTZ.AND P3, PT, |R2|, +INF , PT ;  /* 0x7f8000000200780b */ /* 0x000fc80003f7c200 */
[----:B------:R-:W-:-:S13]  /*1b10*/  PLOP3.LUT P2, PT, P2, P3, PT, 0xf8, 0x8f ;  /* 0x00000000008f781c */ /* 0x000fda0001747f70 */
[----:B------:R-:W-:Y:S05]  /*1b20*/  @P2 BRA `(.L_x_27) ;  /* 0x00000004004c2947 */ /* 0x000fea0003800000 */
[----:B------:R-:W-:-:S13]  /*1b30*/  LOP3.LUT P2, RZ, R2, 0x7fffffff, R3, 0xc8, !PT ;  /* 0x7fffffff02ff7812 */ /* 0x000fda000784c803 */
[----:B------:R-:W-:Y:S05]  /*1b40*/  @!P2 BRA `(.L_x_28) ;  /* 0x00000004003ca947 */ /* 0x000fea0003800000 */
[C---:B------:R-:W-:Y:S02]  /*1b50*/  FSETP.NEU.FTZ.AND P4, PT, |R3|.reuse, +INF , PT ;  /* 0x7f8000000300780b */ /* 0x040fe40003f9d200 */
[----:B------:R-:W-:Y:S02]  /*1b60*/  FSETP.NEU.FTZ.AND P3, PT, |R2|, +INF , PT ;  /* 0x7f8000000200780b */ /* 0x000fe40003f7d200 */
[----:B------:R-:W-:-:S11]  /*1b70*/  FSETP.NEU.FTZ.AND P2, PT, |R3|, +INF , PT ;  /* 0x7f8000000300780b */ /* 0x000fd60003f5d200 */
[----:B------:R-:W-:Y:S05]  /*1b80*/  @!P3 BRA !P4, `(.L_x_28) ;  /* 0x00000004002cb947 */ /* 0x000fea0006000000 */
[----:B------:R-:W-:-:S04]  /*1b90*/  LOP3.LUT P4, RZ, R3, 0x7fffffff, RZ, 0xc0, !PT ;  /* 0x7fffffff03ff7812 */ /* 0x000fc8000788c0ff */
[----:B------:R-:W-:-:S13]  /*1ba0*/  PLOP3.LUT P3, PT, P3, P4, PT, 0x2f, 0xf2 ;  /* 0x0000000000f2781c */ /* 0x000fda0001f68577 */
[----:B------:R-:W-:Y:S05]  /*1bb0*/  @P3 BRA `(.L_x_29) ;  /* 0x0000000400183947 */ /* 0x000fea0003800000 */
[----:B------:R-:W-:-:S04]  /*1bc0*/  LOP3.LUT P3, RZ, R2, 0x7fffffff, RZ, 0xc0, !PT ;  /* 0x7fffffff02ff7812 */ /* 0x000fc8000786c0ff */
[----:B------:R-:W-:-:S13]  /*1bd0*/  PLOP3.LUT P2, PT, P2, P3, PT, 0x2f, 0xf2 ;  /* 0x0000000000f2781c */ /* 0x000fda0001746577 */
[----:B------:R-:W-:Y:S05]  /*1be0*/  @P2 BRA `(.L_x_30) ;  /* 0x0000000400002947 */ /* 0x000fea0003800000 */
[----:B------:R-:W-:Y:S02]  /*1bf0*/  ISETP.GE.AND P2, PT, R25, RZ, PT ;  /* 0x000000ff1900720c */ /* 0x000fe40003f46270 */
[----:B------:R-:W-:-:S11]  /*1c00*/  ISETP.GE.AND P3, PT, R23, RZ, PT ;  /* 0x000000ff1700720c */ /* 0x000fd60003f66270 */
[----:B------:R-:W-:Y:S01]  /*1c10*/  @P2 MOV R26, RZ ;  /* 0x000000ff001a2202 */ /* 0x000fe20000000f00 */
[----:B------:R-:W-:Y:S01]  /*1c20*/  @!P2 FFMA R3, R3, 1.84467440737095516160e+19, RZ ;  /* 0x5f8000000303a823 */ /* 0x000fe200000000ff */
[----:B------:R-:W-:Y:S01]  /*1c30*/  @!P2 MOV R26, 0xffffffc0 ;  /* 0xffffffc0001aa802 */ /* 0x000fe20000000f00 */
[----:B------:R-:W-:-:S03]  /*1c40*/  @!P3 FFMA R2, R2, 1.84467440737095516160e+19, RZ ;  /* 0x5f8000000202b823 */ /* 0x000fc600000000ff */
[----:B------:R-:W-:-:S07]  /*1c50*/  @!P3 IADD3 R26, PT, PT, R26, 0x40, RZ ;  /* 0x000000401a1ab810 */ /* 0x000fce0007ffe0ff */
.L_x_26:
[----:B------:R-:W-:Y:S01]  /*1c60*/  LEA R23, R22, 0xc0800000, 0x17 ;  /* 0xc080000016177811 */ /* 0x000fe200078eb8ff */
[----:B------:R-:W-:Y:S01]  /*1c70*/  BSSY.RECONVERGENT B2, `(.L_x_31) ;  /* 0x0000036000027945 */ /* 0x000fe20003800200 */
[----:B------:R-:W-:Y:S02]  /*1c80*/  IADD3 R24, PT, PT, R24, -0x7f, RZ ;  /* 0xffffff8118187810 */ /* 0x000fe40007ffe0ff */
[----:B------:R-:W-:-:S03]  /*1c90*/  IADD3 R28, PT, PT, -R23, R2, RZ ;  /* 0x00000002171c7210 */ /* 0x000fc60007ffe1ff */
[----:B------:R-:W-:Y:S01]  /*1ca0*/  IMAD R3, R24, -0x800000, R3 ;  /* 0xff80000018037824 */ /* 0x000fe200078e0203 */
[----:B------:R-:W0:Y:S01]  /*1cb0*/  MUFU.RCP R2, R28 ;  /* 0x0000001c00027308 */ /* 0x000e220000001000 */
[----:B------:R-:W-:-:S04]  /*1cc0*/  FADD.FTZ R23, -R28, -RZ ;  /* 0x800000ff1c177221 */ /* 0x000fc80000010100 */
[----:B0-----:R-:W-:-:S04]  /*1cd0*/  FFMA R25, R2, R23, 1 ;  /* 0x3f80000002197423 */ /* 0x001fc80000000017 */
[----:B------:R-:W-:Y:S01]  /*1ce0*/  FFMA R2, R2, R25, R2 ;  /* 0x0000001902027223 */ /* 0x000fe20000000002 */
[----:B------:R-:W-:-:S03]  /*1cf0*/  IADD3 R25, PT, PT, R24, 0x7f, -R22 ;  /* 0x0000007f18197810 */ /* 0x000fc60007ffe816 */
[----:B------:R-:W-:Y:S01]  /*1d00*/  FFMA R22, R3, R2, RZ ;  /* 0x0000000203167223 */ /* 0x000fe200000000ff */
[----:B------:R-:W-:-:S03]  /*1d10*/  IADD3 R26, PT, PT, R25, R26, RZ ;  /* 0x0000001a191a7210 */ /* 0x000fc60007ffe0ff */
[----:B------:R-:W-:-:S04]  /*1d20*/  FFMA R29, R23, R22, R3 ;  /* 0x00000016171d7223 */ /* 0x000fc80000000003 */
[----:B------:R-:W-:-:S04]  /*1d30*/  FFMA R22, R2, R29, R22 ;  /* 0x0000001d02167223 */ /* 0x000fc80000000016 */
[----:B------:R-:W-:-:S04]  /*1d40*/  FFMA R3, R23, R22, R3 ;  /* 0x0000001617037223 */ /* 0x000fc80000000003 */
[----:B------:R-:W-:-:S05]  /*1d50*/  FFMA R23, R2, R3, R22 ;  /* 0x0000000302177223 */ /* 0x000fca0000000016 */
[----:B------:R-:W-:-:S04]  /*1d60*/  SHF.R.U32.HI R25, RZ, 0x17, R23 ;  /* 0x00000017ff197819 */ /* 0x000fc80000011617 */
[----:B------:R-:W-:-:S04]  /*1d70*/  LOP3.LUT R25, R25, 0xff, RZ, 0xc0, !PT ;  /* 0x000000ff19197812 */ /* 0x000fc800078ec0ff */
[----:B------:R-:W-:-:S04]  /*1d80*/  IADD3 R24, PT, PT, R25, R26, RZ ;  /* 0x0000001a19187210 */ /* 0x000fc80007ffe0ff */
[----:B------:R-:W-:-:S04]  /*1d90*/  IADD3 R25, PT, PT, R24, -0x1, RZ ;  /* 0xffffffff18197810 */ /* 0x000fc80007ffe0ff */
[----:B------:R-:W-:-:S13]  /*1da0*/  ISETP.GE.U32.AND P2, PT, R25, 0xfe, PT ;  /* 0x000000fe1900780c */ /* 0x000fda0003f46070 */
[----:B------:R-:W-:Y:S05]  /*1db0*/  @!P2 BRA `(.L_x_32) ;  /* 0x000000000080a947 */ /* 0x000fea0003800000 */
[----:B------:R-:W-:-:S13]  /*1dc0*/  ISETP.GT.AND P2, PT, R24, 0xfe, PT ;  /* 0x000000fe1800780c */ /* 0x000fda0003f44270 */
[----:B------:R-:W-:Y:S05]  /*1dd0*/  @P2 BRA `(.L_x_33) ;  /* 0x00000000006c2947 */ /* 0x000fea0003800000 */
[----:B------:R-:W-:-:S13]  /*1de0*/  ISETP.GE.AND P2, PT, R24, 0x1, PT ;  /* 0x000000011800780c */ /* 0x000fda0003f46270 */
[----:B------:R-:W-:Y:S05]  /*1df0*/  @P2 BRA `(.L_x_34) ;  /* 0x0000000000742947 */ /* 0x000fea0003800000 */
[----:B------:R-:W-:Y:S02]  /*1e00*/  ISETP.GE.AND P2, PT, R24, -0x18, PT ;  /* 0xffffffe81800780c */ /* 0x000fe40003f46270 */
[----:B------:R-:W-:-:S11]  /*1e10*/  LOP3.LUT R23, R23, 0x80000000, RZ, 0xc0, !PT ;  /* 0x8000000017177812 */ /* 0x000fd600078ec0ff */
[----:B------:R-:W-:Y:S05]  /*1e20*/  @!P2 BRA `(.L_x_34) ;  /* 0x000000000068a947 */ /* 0x000fea0003800000 */
[CCC-:B------:R-:W-:Y:S01]  /*1e30*/  FFMA.RZ R25, R2.reuse, R3.reuse, R22.reuse ;  /* 0x0000000302197223 */ /* 0x1c0fe2000000c016 */
[CCC-:B------:R-:W-:Y:S01]  /*1e40*/  FFMA.RP R26, R2.reuse, R3.reuse, R22.reuse ;  /* 0x00000003021a7223 */ /* 0x1c0fe20000008016 */
[----:B------:R-:W-:Y:S01]  /*1e50*/  FFMA.RM R3, R2, R3, R22 ;  /* 0x0000000302037223 */ /* 0x000fe20000004016 */
[C---:B------:R-:W-:Y:S02]  /*1e60*/  IADD3 R2, PT, PT, R24.reuse, 0x20, RZ ;  /* 0x0000002018027810 */ /* 0x040fe40007ffe0ff */
[----:B------:R-:W-:Y:S02]  /*1e70*/  LOP3.LUT R25, R25, 0x7fffff, RZ, 0xc0, !PT ;  /* 0x007fffff19197812 */ /* 0x000fe400078ec0ff */
[C---:B------:R-:W-:Y:S02]  /*1e80*/  ISETP.NE.AND P4, PT, R24.reuse, RZ, PT ;  /* 0x000000ff1800720c */ /* 0x040fe40003f85270 */
[----:B------:R-:W-:Y:S02]  /*1e90*/  LOP3.LUT R25, R25, 0x800000, RZ, 0xfc, !PT ;  /* 0x0080000019197812 */ /* 0x000fe400078efcff */
[----:B------:R-:W-:-:S02]  /*1ea0*/  ISETP.NE.AND P3, PT, R24, RZ, PT ;  /* 0x000000ff1800720c */ /* 0x000fc40003f65270 */
[----:B------:R-:W-:Y:S02]  /*1eb0*/  IADD3 R24, PT, PT, -R24, RZ, RZ ;  /* 0x000000ff18187210 */ /* 0x000fe40007ffe1ff */
[----:B------:R-:W-:Y:S02]  /*1ec0*/  SHF.L.U32 R2, R25, R2, RZ ;  /* 0x0000000219027219 */ /* 0x000fe400000006ff */
[----:B------:R-:W-:Y:S02]  /*1ed0*/  FSETP.NEU.FTZ.AND P2, PT, R26, R3, PT ;  /* 0x000000031a00720b */ /* 0x000fe40003f5d000 */
[----:B------:R-:W-:Y:S02]  /*1ee0*/  SEL R22, R24, RZ, P4 ;  /* 0x000000ff18167207 */ /* 0x000fe40002000000 */
[----:B------:R-:W-:Y:S02]  /*1ef0*/  ISETP.NE.AND P3, PT, R2, RZ, P3 ;  /* 0x000000ff0200720c */ /* 0x000fe40001f65270 */
[----:B------:R-:W-:-:S02]  /*1f00*/  SHF.R.U32.HI R22, RZ, R22, R25 ;  /* 0x00000016ff167219 */ /* 0x000fc40000011619 */
[----:B------:R-:W-:Y:S02]  /*1f10*/  PLOP3.LUT P2, PT, P2, P3, PT, 0xf8, 0x8f ;  /* 0x00000000008f781c */ /* 0x000fe40001747f70 */
[----:B------:R-:W-:Y:S02]  /*1f20*/  SHF.R.U32.HI R2, RZ, 0x1, R22 ;  /* 0x00000001ff027819 */ /* 0x000fe40000011616 */
[----:B------:R-:W-:-:S04]  /*1f30*/  SEL R3, RZ, 0x1, !P2 ;  /* 0x00000001ff037807 */ /* 0x000fc80005000000 */
[----:B------:R-:W-:-:S04]  /*1f40*/  LOP3.LUT R3, R3, 0x1, R2, 0xf8, !PT ;  /* 0x0000000103037812 */ /* 0x000fc800078ef802 */
[----:B------:R-:W-:-:S04]  /*1f50*/  LOP3.LUT R3, R3, R22, RZ, 0xc0, !PT ;  /* 0x0000001603037212 */ /* 0x000fc800078ec0ff */
[----:B------:R-:W-:-:S04]  /*1f60*/  IADD3 R2, PT, PT, R2, R3, RZ ;  /* 0x0000000302027210 */ /* 0x000fc80007ffe0ff */
[----:B------:R-:W-:Y:S01]  /*1f70*/  LOP3.LUT R23, R2, R23, RZ, 0xfc, !PT ;  /* 0x0000001702177212 */ /* 0x000fe200078efcff */
[----:B------:R-:W-:Y:S06]  /*1f80*/  BRA `(.L_x_34) ;  /* 0x0000000000107947 */ /* 0x000fec0003800000 */
.L_x_33:
[----:B------:R-:W-:-:S04]  /*1f90*/  LOP3.LUT R23, R23, 0x80000000, RZ, 0xc0, !PT ;  /* 0x8000000017177812 */ /* 0x000fc800078ec0ff */
[----:B------:R-:W-:Y:S01]  /*1fa0*/  LOP3.LUT R23, R23, 0x7f800000, RZ, 0xfc, !PT ;  /* 0x7f80000017177812 */ /* 0x000fe200078efcff */
[----:B------:R-:W-:Y:S06]  /*1fb0*/  BRA `(.L_x_34) ;  /* 0x0000000000047947 */ /* 0x000fec0003800000 */
.L_x_32:
[----:B------:R-:W-:-:S07]  /*1fc0*/  LEA R23, R26, R23, 0x17 ;  /* 0x000000171a177211 */ /* 0x000fce00078eb8ff */
.L_x_34:
[----:B------:R-:W-:Y:S05]  /*1fd0*/  BSYNC.RECONVERGENT B2 ;  /* 0x0000000000027941 */ /* 0x000fea0003800200 */
.L_x_31:
[----:B------:R-:W-:Y:S05]  /*1fe0*/  BRA `(.L_x_35) ;  /* 0x0000000000207947 */ /* 0x000fea0003800000 */
.L_x_30:
[----:B------:R-:W-:-:S04]  /*1ff0*/  LOP3.LUT R2, R2, 0x80000000, R3, 0x48, !PT ;  /* 0x8000000002027812 */ /* 0x000fc800078e4803 */
[----:B------:R-:W-:Y:S01]  /*2000*/  LOP3.LUT R23, R2, 0x7f800000, RZ, 0xfc, !PT ;  /* 0x7f80000002177812 */ /* 0x000fe200078efcff */
[----:B------:R-:W-:Y:S06]  /*2010*/  BRA `(.L_x_35) ;  /* 0x0000000000147947 */ /* 0x000fec0003800000 */
.L_x_29:
[----:B------:R-:W-:Y:S01]  /*2020*/  LOP3.LUT R23, R2, 0x80000000, R3, 0x48, !PT ;  /* 0x8000000002177812 */ /* 0x000fe200078e4803 */
[----:B------:R-:W-:Y:S06]  /*2030*/  BRA `(.L_x_35) ;  /* 0x00000000000c7947 */ /* 0x000fec0003800000 */
.L_x_28:
[----:B------:R-:W0:Y:S01]  /*2040*/  MUFU.RSQ R23, -QNAN ;  /* 0xffc0000000177908 */ /* 0x000e220000001400 */
[----:B------:R-:W-:Y:S05]  /*2050*/  BRA `(.L_x_35) ;  /* 0x0000000000047947 */ /* 0x000fea0003800000 */
.L_x_27:
[----:B------:R-:W-:-:S07]  /*2060*/  FADD.FTZ R23, R3, R2 ;  /* 0x0000000203177221 */ /* 0x000fce0000010000 */
.L_x_35:
[----:B------:R-:W-:Y:S05]  /*2070*/  BSYNC.RECONVERGENT B1 ;  /* 0x0000000000017941 */ /* 0x000fea0003800200 */
.L_x_25:
[----:B------:R-:W-:Y:S01]  /*2080*/  HFMA2 R3, -RZ, RZ, 0, 0 ;  /* 0x00000000ff037431 */ /* 0x000fe200000001ff */
[----:B------:R-:W-:Y:S02]  /*2090*/  MOV R2, R20 ;  /* 0x0000001400027202 */ /* 0x000fe40000000f00 */
[----:B0-----:R-:W-:Y:S02]  /*20a0*/  MOV R22, R23 ;  /* 0x0000001700167202 */ /* 0x001fe40000000f00 */
[----:B------:R-:W-:Y:S05]  /*20b0*/  RET.REL.NODEC R2 `(_Z20applyBilateralFilterPfS_ii) ;  /* 0xffffffdc02d07950 */ /* 0x000fea0003c3ffff */
.L_x_36:
[----:B------:R-:W-:-:S00]  /*20c0*/  BRA `(.L_x_36) ;  /* 0xfffffffc00fc7947 */ /* 0x000fc0000383ffff */
[----:B------:R-:W-:-:S00]  /*20d0*/  NOP ;  /* 0x0000000000007918 */ /* 0x000fc00000000000 */
        /* <DEDUP_REMOVED lines=10> */
.L_x_37:


//--------------------- .nv.shared.reserved.0     --------------------------
	.section	.nv.shared.reserved.0,"aw",@nobits
	.weak		__nv_reservedSMEM_offset_0_alias
	.size		__nv_reservedSMEM_offset_0_alias, 0, 64
	.other		__nv_reservedSMEM_offset_0_alias,@"STO_CUDA_RESERVED_SHARED STV_DEFAULT"
__nv_reservedSMEM_offset_0_alias:
	.zero		0
	.zero		64


//--------------------- .nv.constant0._Z20applyBilateralFilterPfS_ii --------------------------
	.section	.nv.constant0._Z20applyBilateralFilterPfS_ii,"a",@progbits
	.sectionflags	@""
	.align	4
.nv.constant0._Z20applyBilateralFilterPfS_ii:
	.zero		920


//--------------------- SYMBOLS --------------------------

	.type		.nv.reservedSmem.offset0,@object
	.size		.nv.reservedSmem.offset0,0x4
